//
// Generated by NVIDIA NVVM Compiler
//
// Compiler Build ID: CL-36424714
// Cuda compilation tools, release 13.0, V13.0.88
// Based on NVVM 20.0.0
//

.version 9.0
.target sm_100
.address_size 64

	// .globl	_Z18hybridSearchKernelPKcS0_iiPiS1_
// _ZZ18hybridSearchKernelPKcS0_iiPiS1_E13sharedPattern has been demoted

.visible .entry _Z18hybridSearchKernelPKcS0_iiPiS1_(
	.param .u64 .ptr .align 1 _Z18hybridSearchKernelPKcS0_iiPiS1__param_0,
	.param .u64 .ptr .align 1 _Z18hybridSearchKernelPKcS0_iiPiS1__param_1,
	.param .u32 _Z18hybridSearchKernelPKcS0_iiPiS1__param_2,
	.param .u32 _Z18hybridSearchKernelPKcS0_iiPiS1__param_3,
	.param .u64 .ptr .align 1 _Z18hybridSearchKernelPKcS0_iiPiS1__param_4,
	.param .u64 .ptr .align 1 _Z18hybridSearchKernelPKcS0_iiPiS1__param_5
)
{
	.reg .pred 	%p<18>;
	.reg .b16 	%rs<20>;
	.reg .b32 	%r<40>;
	.reg .b64 	%rd<19>;
	// demoted variable
	.shared .align 1 .b8 _ZZ18hybridSearchKernelPKcS0_iiPiS1_E13sharedPattern[256];
	ld.param.u64 	%rd3, [_Z18hybridSearchKernelPKcS0_iiPiS1__param_0];
	ld.param.u64 	%rd4, [_Z18hybridSearchKernelPKcS0_iiPiS1__param_1];
	ld.param.u32 	%r15, [_Z18hybridSearchKernelPKcS0_iiPiS1__param_2];
	ld.param.u32 	%r16, [_Z18hybridSearchKernelPKcS0_iiPiS1__param_3];
	ld.param.u64 	%rd5, [_Z18hybridSearchKernelPKcS0_iiPiS1__param_4];
	ld.param.u64 	%rd6, [_Z18hybridSearchKernelPKcS0_iiPiS1__param_5];
	mov.u32 	%r17, %tid.x;
	min.u32 	%r18, %r15, 256;
	setp.le.u32 	%p1, %r18, %r17;
	@%p1 bra 	$L__BB0_2;
	cvta.to.global.u64 	%rd7, %rd4;
	cvt.u64.u32 	%rd8, %r17;
	add.s64 	%rd9, %rd7, %rd8;
	ld.global.u8 	%rs1, [%rd9];
	mov.u32 	%r19, _ZZ18hybridSearchKernelPKcS0_iiPiS1_E13sharedPattern;
	add.s32 	%r20, %r19, %r17;
	st.shared.u8 	[%r20], %rs1;
$L__BB0_2:
	bar.sync 	0;
	mov.u32 	%r21, %ctaid.x;
	mov.u32 	%r22, %ntid.x;
	mad.lo.s32 	%r2, %r21, %r22, %r17;
	setp.ge.s32 	%p2, %r2, %r16;
	@%p2 bra 	$L__BB0_23;
	mul.lo.s32 	%r24, %r2, 105;
	cvt.s64.s32 	%rd10, %r24;
	cvta.to.global.u64 	%rd11, %rd3;
	add.s64 	%rd1, %rd11, %rd10;
	mov.b32 	%r36, 0;
$L__BB0_4:
	cvt.u64.u32 	%rd12, %r36;
	add.s64 	%rd2, %rd1, %rd12;
	ld.global.u8 	%rs2, [%rd2];
	setp.gt.u16 	%p3, %rs2, 13;
	@%p3 bra 	$L__BB0_6;
	cvt.u32.u16 	%r25, %rs2;
	mov.b16 	%rs3, 1;
	shl.b16 	%rs4, %rs3, %r25;
	and.b16  	%rs5, %rs4, 9217;
	setp.ne.s16 	%p4, %rs5, 0;
	mov.u32 	%r37, %r36;
	@%p4 bra 	$L__BB0_14;
$L__BB0_6:
	add.s32 	%r4, %r36, 1;
	setp.eq.s32 	%p5, %r4, 105;
	mov.b32 	%r37, 105;
	@%p5 bra 	$L__BB0_14;
	ld.global.u8 	%rs6, [%rd2+1];
	setp.gt.u16 	%p6, %rs6, 13;
	@%p6 bra 	$L__BB0_9;
	cvt.u32.u16 	%r27, %rs6;
	mov.b16 	%rs7, 1;
	shl.b16 	%rs8, %rs7, %r27;
	and.b16  	%rs9, %rs8, 9217;
	setp.ne.s16 	%p7, %rs9, 0;
	mov.u32 	%r37, %r4;
	@%p7 bra 	$L__BB0_14;
$L__BB0_9:
	add.s32 	%r37, %r36, 2;
	ld.global.u8 	%rs10, [%rd2+2];
	setp.gt.u16 	%p8, %rs10, 13;
	@%p8 bra 	$L__BB0_11;
	cvt.u32.u16 	%r28, %rs10;
	mov.b16 	%rs11, 1;
	shl.b16 	%rs12, %rs11, %r28;
	and.b16  	%rs13, %rs12, 9217;
	setp.ne.s16 	%p9, %rs13, 0;
	@%p9 bra 	$L__BB0_14;
$L__BB0_11:
	add.s32 	%r37, %r36, 3;
	ld.global.u8 	%rs14, [%rd2+3];
	setp.gt.u16 	%p10, %rs14, 13;
	@%p10 bra 	$L__BB0_13;
	cvt.u32.u16 	%r29, %rs14;
	mov.b16 	%rs15, 1;
	shl.b16 	%rs16, %rs15, %r29;
	and.b16  	%rs17, %rs16, 9217;
	setp.ne.s16 	%p11, %rs17, 0;
	@%p11 bra 	$L__BB0_14;
$L__BB0_13:
	add.s32 	%r36, %r36, 4;
	bra.uni 	$L__BB0_4;
$L__BB0_14:
	setp.lt.s32 	%p12, %r37, %r15;
	@%p12 bra 	$L__BB0_23;
	setp.lt.s32 	%p13, %r15, 1;
	@%p13 bra 	$L__BB0_21;
	sub.s32 	%r31, %r37, %r15;
	add.s32 	%r9, %r31, 1;
	mov.b32 	%r38, 0;
$L__BB0_17:
	mov.b32 	%r39, 0;
	bra.uni 	$L__BB0_19;
$L__BB0_18:
	add.s32 	%r39, %r39, 1;
	setp.eq.s32 	%p16, %r39, %r15;
	@%p16 bra 	$L__BB0_21;
$L__BB0_19:
	add.s32 	%r33, %r39, %r38;
	cvt.u64.u32 	%rd13, %r33;
	add.s64 	%rd14, %rd1, %rd13;
	ld.global.u8 	%rs18, [%rd14];
	mov.u32 	%r34, _ZZ18hybridSearchKernelPKcS0_iiPiS1_E13sharedPattern;
	add.s32 	%r35, %r34, %r39;
	ld.shared.u8 	%rs19, [%r35];
	setp.eq.s16 	%p14, %rs18, %rs19;
	@%p14 bra 	$L__BB0_18;
	add.s32 	%r38, %r38, 1;
	setp.ne.s32 	%p15, %r38, %r9;
	@%p15 bra 	$L__BB0_17;
	bra.uni 	$L__BB0_23;
$L__BB0_21:
	cvta.to.global.u64 	%rd15, %rd6;
	atom.global.add.u32 	%r13, [%rd15], 1;
	setp.gt.s32 	%p17, %r13, 65535;
	@%p17 bra 	$L__BB0_23;
	cvta.to.global.u64 	%rd16, %rd5;
	mul.wide.s32 	%rd17, %r13, 4;
	add.s64 	%rd18, %rd16, %rd17;
	st.global.u32 	[%rd18], %r2;
$L__BB0_23:
	ret;

}


// ===== COMPILED SASS (sm_100) =====

	.target	sm_100

	.elftype	@"ET_EXEC"


//--------------------- .note.nv.tkinfo           --------------------------
	.section	.note.nv.tkinfo,"",@"SHT_NOTE"
	.sectionflags	@"SHF_NOTE_NV_TKINFO"
	.tkinfo
        /*0018*/ 	.word	0x00000002
        /*0030*/ 	.string	""
        /*0030*/ 	.string	"ptxas"
        /*0030*/ 	.string	"Cuda compilation tools, release 13.0, V13.0.88"
        /*0030*/ 	.string	"Build cuda_13.0.r13.0/compiler.36424714_0"
        /*0030*/ 	.string	"-arch sm_100 -m 64 "



//--------------------- .note.nv.cuinfo           --------------------------
	.section	.note.nv.cuinfo,"",@"SHT_NOTE"
	.sectionflags	@"SHF_NOTE_NV_CUINFO"
        /*0018*/ 	.short	0x0002
        /*001a*/ 	.short	0x0064
        /*001c*/ 	.short	0x0082
	.zero		2


//--------------------- .nv.info                  --------------------------
	.section	.nv.info,"",@"SHT_CUDA_INFO"
	.align	4


	//----- nvinfo : EIATTR_REGCOUNT
	.align		4
        /*0000*/ 	.byte	0x04, 0x2f
        /*0002*/ 	.short	(.L_1 - .L_0)
	.align		4
.L_0:
        /*0004*/ 	.word	index@(_Z18hybridSearchKernelPKcS0_iiPiS1_)
        /*0008*/ 	.word	0x0000000e


	//----- nvinfo : EIATTR_FRAME_SIZE
	.align		4
.L_1:
        /*000c*/ 	.byte	0x04, 0x11
        /*000e*/ 	.short	(.L_3 - .L_2)
	.align		4
.L_2:
        /*0010*/ 	.word	index@(_Z18hybridSearchKernelPKcS0_iiPiS1_)
        /*0014*/ 	.word	0x00000000


	//----- nvinfo : EIATTR_MIN_STACK_SIZE
	.align		4
.L_3:
        /*0018*/ 	.byte	0x04, 0x12
        /*001a*/ 	.short	(.L_5 - .L_4)
	.align		4
.L_4:
        /*001c*/ 	.word	index@(_Z18hybridSearchKernelPKcS0_iiPiS1_)
        /*0020*/ 	.word	0x00000000
.L_5:


//--------------------- .nv.compat                --------------------------
	.section	.nv.compat,"",@"SHT_CUDA_COMPAT_INFO"
	.align	4
        /*0000*/ 	.byte	0x02, 0x09, 0x00, 0x00, 0x02, 0x02, 0x01, 0x00, 0x02, 0x05, 0x05, 0x00, 0x03, 0x07, 0x01, 0x01
        /*0010*/ 	.byte	0x02, 0x03, 0x00, 0x00, 0x02, 0x06, 0x01, 0x00, 0x04, 0x0b, 0x08, 0x00, 0x09, 0x00, 0x00, 0x00
        /*0020*/ 	.byte	0x00, 0x00, 0x00, 0x00


//--------------------- .nv.info._Z18hybridSearchKernelPKcS0_iiPiS1_ --------------------------
	.section	.nv.info._Z18hybridSearchKernelPKcS0_iiPiS1_,"",@"SHT_CUDA_INFO"
	.sectionflags	@""
	.align	4


	//----- nvinfo : EIATTR_CUDA_API_VERSION
	.align		4
        /*0000*/ 	.byte	0x04, 0x37
        /*0002*/ 	.short	(.L_7 - .L_6)
.L_6:
        /*0004*/ 	.word	0x00000082


	//----- nvinfo : EIATTR_KPARAM_INFO
	.align		4
.L_7:
        /*0008*/ 	.byte	0x04, 0x17
        /*000a*/ 	.short	(.L_9 - .L_8)
.L_8:
        /*000c*/ 	.word	0x00000000
        /*0010*/ 	.short	0x0005
        /*0012*/ 	.short	0x0020
        /*0014*/ 	.byte	0x00, 0xf5, 0x21, 0x00


	//----- nvinfo : EIATTR_KPARAM_INFO
	.align		4
.L_9:
        /*0018*/ 	.byte	0x04, 0x17
        /*001a*/ 	.short	(.L_11 - .L_10)
.L_10:
        /*001c*/ 	.word	0x00000000
        /*0020*/ 	.short	0x0004
        /*0022*/ 	.short	0x0018
        /*0024*/ 	.byte	0x00, 0xf5, 0x21, 0x00


	//----- nvinfo : EIATTR_KPARAM_INFO
	.align		4
.L_11:
        /*0028*/ 	.byte	0x04, 0x17
        /*002a*/ 	.short	(.L_13 - .L_12)
.L_12:
        /*002c*/ 	.word	0x00000000
        /*0030*/ 	.short	0x0003
        /*0032*/ 	.short	0x0014
        /*0034*/ 	.byte	0x00, 0xf0, 0x11, 0x00


	//----- nvinfo : EIATTR_KPARAM_INFO
	.align		4
.L_13:
        /*0038*/ 	.byte	0x04, 0x17
        /*003a*/ 	.short	(.L_15 - .L_14)
.L_14:
        /*003c*/ 	.word	0x00000000
        /*0040*/ 	.short	0x0002
        /*0042*/ 	.short	0x0010
        /*0044*/ 	.byte	0x00, 0xf0, 0x11, 0x00


	//----- nvinfo : EIATTR_KPARAM_INFO
	.align		4
.L_15:
        /*0048*/ 	.byte	0x04, 0x17
        /*004a*/ 	.short	(.L_17 - .L_16)
.L_16:
        /*004c*/ 	.word	0x00000000
        /*0050*/ 	.short	0x0001
        /*0052*/ 	.short	0x0008
        /*0054*/ 	.byte	0x00, 0xf5, 0x21, 0x00


	//----- nvinfo : EIATTR_KPARAM_INFO
	.align		4
.L_17:
        /*0058*/ 	.byte	0x04, 0x17
        /*005a*/ 	.short	(.L_19 - .L_18)
.L_18:
        /*005c*/ 	.word	0x00000000
        /*0060*/ 	.short	0x0000
        /*0062*/ 	.short	0x0000
        /*0064*/ 	.byte	0x00, 0xf5, 0x21, 0x00


	//----- nvinfo : EIATTR_SPARSE_MMA_MASK
	.align		4
.L_19:
        /*0068*/ 	.byte	0x03, 0x50
        /*006a*/ 	.short	0x0000


	//----- nvinfo : EIATTR_MAXREG_COUNT
	.align		4
        /*006c*/ 	.byte	0x03, 0x1b
        /*006e*/ 	.short	0x00ff


	//----- nvinfo : EIATTR_NUM_BARRIERS
	.align		4
        /*0070*/ 	.byte	0x02, 0x4c
        /*0072*/ 	.byte	0x01
	.zero		1


	//----- nvinfo : EIATTR_MERCURY_ISA_VERSION
	.align		4
        /*0074*/ 	.byte	0x03, 0x5f
        /*0076*/ 	.short	0x0101


	//----- nvinfo : EIATTR_INT_WARP_WIDE_INSTR_OFFSETS
	.align		4
        /*0078*/ 	.byte	0x04, 0x31
        /*007a*/ 	.short	(.L_21 - .L_20)


	//   ....[0]....
.L_20:
        /*007c*/ 	.word	0x00000700


	//   ....[1]....
        /*0080*/ 	.word	0x00000790


	//----- nvinfo : EIATTR_VRC_CTA_INIT_COUNT
	.align		4
.L_21:
        /*0084*/ 	.byte	0x02, 0x4a
	.zero		1
	.zero		1


	//----- nvinfo : EIATTR_EXIT_INSTR_OFFSETS
	.align		4
        /*0088*/ 	.byte	0x04, 0x1c
        /*008a*/ 	.short	(.L_23 - .L_22)


	//   ....[0]....
.L_22:
        /*008c*/ 	.word	0x00000160


	//   ....[1]....
        /*0090*/ 	.word	0x00000590


	//   ....[2]....
        /*0094*/ 	.word	0x000007c0


	//   ....[3]....
        /*0098*/ 	.word	0x00000800


	//   ....[4]....
        /*009c*/ 	.word	0x00000850


	//----- nvinfo : EIATTR_CRS_STACK_SIZE
	.align		4
.L_23:
        /*00a0*/ 	.byte	0x04, 0x1e
        /*00a2*/ 	.short	(.L_25 - .L_24)
.L_24:
        /*00a4*/ 	.word	0x00000000


	//----- nvinfo : EIATTR_CBANK_PARAM_SIZE
	.align		4
.L_25:
        /*00a8*/ 	.byte	0x03, 0x19
        /*00aa*/ 	.short	0x0028


	//----- nvinfo : EIATTR_PARAM_CBANK
	.align		4
        /*00ac*/ 	.byte	0x04, 0x0a
        /*00ae*/ 	.short	(.L_27 - .L_26)
	.align		4
.L_26:
        /*00b0*/ 	.word	index@(.nv.constant0._Z18hybridSearchKernelPKcS0_iiPiS1_)
        /*00b4*/ 	.short	0x0380
        /*00b6*/ 	.short	0x0028


	//----- nvinfo : EIATTR_SW_WAR
	.align		4
.L_27:
        /*00b8*/ 	.byte	0x04, 0x36
        /*00ba*/ 	.short	(.L_29 - .L_28)
.L_28:
        /*00bc*/ 	.word	0x00000008
.L_29:


//--------------------- .nv.callgraph             --------------------------
	.section	.nv.callgraph,"",@"SHT_CUDA_CALLGRAPH"
	.align	4
	.sectionentsize	8
	.align		4
        /*0000*/ 	.word	0x00000000
	.align		4
        /*0004*/ 	.word	0xffffffff
	.align		4
        /*0008*/ 	.word	0x00000000
	.align		4
        /*000c*/ 	.word	0xfffffffe
	.align		4
        /*0010*/ 	.word	0x00000000
	.align		4
        /*0014*/ 	.word	0xfffffffd
	.align		4
        /*0018*/ 	.word	0x00000000
	.align		4
        /*001c*/ 	.word	0xfffffffc


//--------------------- .text._Z18hybridSearchKernelPKcS0_iiPiS1_ --------------------------
	.section	.text._Z18hybridSearchKernelPKcS0_iiPiS1_,"ax",@progbits
	.align	128
        .global         _Z18hybridSearchKernelPKcS0_iiPiS1_
        .type           _Z18hybridSearchKernelPKcS0_iiPiS1_,@function
        .size           _Z18hybridSearchKernelPKcS0_iiPiS1_,(.L_x_13 - _Z18hybridSearchKernelPKcS0_iiPiS1_)
        .other          _Z18hybridSearchKernelPKcS0_iiPiS1_,@"STO_CUDA_ENTRY STV_DEFAULT"
_Z18hybridSearchKernelPKcS0_iiPiS1_:
.text._Z18hybridSearchKernelPKcS0_iiPiS1_:
[----:B------:R-:W-:Y:S01]  /*0000*/  LDC R1, c[0x0][0x37c] ;  /* 0x0000df00ff017b82 */ /* 0x000fe20000000800 */
[----:B------:R-:W0:Y:S01]  /*0010*/  S2R R7, SR_TID.X ;  /* 0x0000000000077919 */ /* 0x000e220000002100 */
[----:B------:R-:W1:Y:S06]  /*0020*/  LDCU UR4, c[0x0][0x390] ;  /* 0x00007200ff0477ac */ /* 0x000e6c0008000800 */
[----:B------:R-:W2:Y:S01]  /*0030*/  S2UR UR6, SR_CTAID.X ;  /* 0x00000000000679c3 */ /* 0x000ea20000002500 */
[----:B------:R-:W3:Y:S01]  /*0040*/  LDCU UR7, c[0x0][0x394] ;  /* 0x00007280ff0777ac */ /* 0x000ee20008000800 */
[----:B-1----:R-:W-:-:S04]  /*0050*/  UISETP.LT.U32.AND UP0, UPT, UR4, 0x100, UPT ;  /* 0x000001000400788c */ /* 0x002fc8000bf01070 */
[----:B------:R-:W-:-:S06]  /*0060*/  USEL UR4, UR4, 0x100, UP0 ;  /* 0x0000010004047887 */ /* 0x000fcc0008000000 */
[----:B0-----:R-:W-:-:S05]  /*0070*/  ISETP.LT.U32.AND P0, PT, R7, UR4, PT ;  /* 0x0000000407007c0c */ /* 0x001fca000bf01070 */
[----:B------:R-:W0:Y:S08]  /*0080*/  LDCU.64 UR4, c[0x0][0x358] ;  /* 0x00006b00ff0477ac */ /* 0x000e300008000a00 */
[----:B------:R-:W1:Y:S02]  /*0090*/  @P0 LDC.64 R2, c[0x0][0x388] ;  /* 0x0000e200ff020b82 */ /* 0x000e640000000a00 */
[----:B-1----:R-:W-:-:S05]  /*00a0*/  @P0 IADD3 R2, P1, PT, R7, R2, RZ ;  /* 0x0000000207020210 */ /* 0x002fca0007f3e0ff */
[----:B------:R-:W-:-:S05]  /*00b0*/  @P0 IMAD.X R3, RZ, RZ, R3, P1 ;  /* 0x000000ffff030224 */ /* 0x000fca00008e0603 */
[----:B0-----:R-:W4:Y:S01]  /*00c0*/  @P0 LDG.E.U8 R2, desc[UR4][R2.64] ;  /* 0x0000000402020981 */ /* 0x001f22000c1e1100 */
[----:B------:R-:W2:Y:S01]  /*00d0*/  LDC R0, c[0x0][0x360] ;  /* 0x0000d800ff007b82 */ /* 0x000ea20000000800 */
[----:B------:R-:W-:Y:S01]  /*00e0*/  @P0 MOV R4, 0x400 ;  /* 0x0000040000040802 */ /* 0x000fe20000000f00 */
[----:B------:R-:W0:Y:S01]  /*00f0*/  @P0 S2R R5, SR_CgaCtaId ;  /* 0x0000000000050919 */ /* 0x000e220000008800 */
[----:B--2---:R-:W-:-:S05]  /*0100*/  IMAD R0, R0, UR6, R7 ;  /* 0x0000000600007c24 */ /* 0x004fca000f8e0207 */
[----:B---3--:R-:W-:Y:S02]  /*0110*/  ISETP.GE.AND P1, PT, R0, UR7, PT ;  /* 0x0000000700007c0c */ /* 0x008fe4000bf26270 */
[----:B0-----:R-:W-:-:S05]  /*0120*/  @P0 LEA R4, R5, R4, 0x18 ;  /* 0x0000000405040211 */ /* 0x001fca00078ec0ff */
[----:B------:R-:W-:-:S05]  /*0130*/  @P0 IMAD.IADD R5, R4, 0x1, R7 ;  /* 0x0000000104050824 */ /* 0x000fca00078e0207 */
[----:B----4-:R0:W-:Y:S01]  /*0140*/  @P0 STS.U8 [R5], R2 ;  /* 0x0000000205000388 */ /* 0x0101e20000000000 */
[----:B------:R-:W-:Y:S06]  /*0150*/  BAR.SYNC.DEFER_BLOCKING 0x0 ;  /* 0x0000000000007b1d */ /* 0x000fec0000010000 */
[----:B------:R-:W-:Y:S05]  /*0160*/  @P1 EXIT ;  /* 0x000000000000194d */ /* 0x000fea0003800000 */
[----:B------:R-:W1:Y:S01]  /*0170*/  LDCU.64 UR6, c[0x0][0x380] ;  /* 0x00007000ff0677ac */ /* 0x000e620008000a00 */
[----:B0-----:R-:W-:Y:S01]  /*0180*/  IMAD R5, R0, 0x69, RZ ;  /* 0x0000006900057824 */ /* 0x001fe200078e02ff */
[----:B------:R-:W-:Y:S01]  /*0190*/  BSSY.RECONVERGENT B1, `(.L_x_0) ;  /* 0x000003c000017945 */ /* 0x000fe20003800200 */
[----:B------:R-:W-:-:S03]  /*01a0*/  IMAD.MOV.U32 R7, RZ, RZ, RZ ;  /* 0x000000ffff077224 */ /* 0x000fc600078e00ff */
[----:B-1----:R-:W-:-:S04]  /*01b0*/  IADD3 R4, P0, PT, R5, UR6, RZ ;  /* 0x0000000605047c10 */ /* 0x002fc8000ff1e0ff */
[----:B------:R-:W-:-:S09]  /*01c0*/  LEA.HI.X.SX32 R5, R5, UR7, 0x1, P0 ;  /* 0x0000000705057c11 */ /* 0x000fd200080f0eff */
.L_x_6:
[----:B------:R-:W-:-:S05]  /*01d0*/  IADD3 R2, P0, PT, R7, R4, RZ ;  /* 0x0000000407027210 */ /* 0x000fca0007f1e0ff */
[----:B------:R-:W-:-:S05]  /*01e0*/  IMAD.X R3, RZ, RZ, R5, P0 ;  /* 0x000000ffff037224 */ /* 0x000fca00000e0605 */
[----:B------:R-:W2:Y:S01]  /*01f0*/  LDG.E.U8 R6, desc[UR4][R2.64] ;  /* 0x0000000402067981 */ /* 0x000ea2000c1e1100 */
[----:B------:R-:W-:Y:S01]  /*0200*/  BSSY.RELIABLE B0, `(.L_x_1) ;  /* 0x0000012000007945 */ /* 0x000fe20003800100 */
[----:B------:R-:W-:Y:S01]  /*0210*/  IMAD.MOV.U32 R8, RZ, RZ, R7 ;  /* 0x000000ffff087224 */ /* 0x000fe200078e0007 */
[----:B--2---:R-:W-:-:S13]  /*0220*/  ISETP.GT.U32.AND P0, PT, R6, 0xd, PT ;  /* 0x0000000d0600780c */ /* 0x004fda0003f04070 */
[----:B------:R-:W-:Y:S05]  /*0230*/  @P0 BRA `(.L_x_2) ;  /* 0x0000000000240947 */ /* 0x000fea0003800000 */
[----:B------:R-:W-:Y:S01]  /*0240*/  ISETP.GT.U32.AND P0, PT, R6, 0xffff, PT ;  /* 0x0000ffff0600780c */ /* 0x000fe20003f04070 */
[----:B------:R-:W-:-:S03]  /*0250*/  IMAD.MOV.U32 R9, RZ, RZ, 0x1 ;  /* 0x00000001ff097424 */ /* 0x000fc600078e00ff */
[----:B------:R-:W-:-:S04]  /*0260*/  SEL R6, R6, 0xffff, !P0 ;  /* 0x0000ffff06067807 */ /* 0x000fc80004000000 */
[----:B------:R-:W-:-:S04]  /*0270*/  LOP3.LUT R6, R6, 0xffff, RZ, 0xc0, !PT ;  /* 0x0000ffff06067812 */ /* 0x000fc800078ec0ff */
[----:B------:R-:W-:-:S04]  /*0280*/  SHF.L.U32 R6, R9, R6, RZ ;  /* 0x0000000609067219 */ /* 0x000fc800000006ff */
[----:B------:R-:W-:Y:S01]  /*0290*/  LOP3.LUT P0, RZ, R6, 0x2401, RZ, 0xc0, !PT ;  /* 0x0000240106ff7812 */ /* 0x000fe2000780c0ff */
[----:B------:R-:W-:-:S12]  /*02a0*/  IMAD.MOV.U32 R6, RZ, RZ, R7 ;  /* 0x000000ffff067224 */ /* 0x000fd800078e0007 */
[----:B------:R-:W-:Y:S05]  /*02b0*/  @P0 BREAK.RELIABLE B0 ;  /* 0x0000000000000942 */ /* 0x000fea0003800100 */
[----:B------:R-:W-:Y:S05]  /*02c0*/  @P0 BRA `(.L_x_3) ;  /* 0x0000000000a00947 */ /* 0x000fea0003800000 */
.L_x_2:
[----:B------:R-:W-:Y:S02]  /*02d0*/  VIADD R9, R7, 0x1 ;  /* 0x0000000107097836 */ /* 0x000fe40000000000 */
[----:B------:R-:W-:-:S03]  /*02e0*/  IMAD.MOV.U32 R6, RZ, RZ, 0x69 ;  /* 0x00000069ff067424 */ /* 0x000fc600078e00ff */
[----:B------:R-:W-:-:S13]  /*02f0*/  ISETP.NE.AND P0, PT, R9, 0x69, PT ;  /* 0x000000690900780c */ /* 0x000fda0003f05270 */
[----:B------:R-:W-:Y:S05]  /*0300*/  @!P0 BREAK.RELIABLE B0 ;  /* 0x0000000000008942 */ /* 0x000fea0003800100 */
[----:B------:R-:W-:Y:S05]  /*0310*/  @!P0 BRA `(.L_x_3) ;  /* 0x00000000008c8947 */ /* 0x000fea0003800000 */
[----:B------:R-:W-:Y:S05]  /*0320*/  BSYNC.RELIABLE B0 ;  /* 0x0000000000007941 */ /* 0x000fea0003800100 */
.L_x_1:
[----:B------:R-:W2:Y:S01]  /*0330*/  LDG.E.U8 R6, desc[UR4][R2.64+0x1] ;  /* 0x0000010402067981 */ /* 0x000ea2000c1e1100 */
[----:B------:R-:W-:Y:S01]  /*0340*/  BSSY.RELIABLE B2, `(.L_x_4) ;  /* 0x000000c000027945 */ /* 0x000fe20003800100 */
        /* <DEDUP_REMOVED lines=11> */
.L_x_5:
[----:B------:R-:W-:Y:S05]  /*0400*/  BSYNC.RELIABLE B2 ;  /* 0x0000000000027941 */ /* 0x000fea0003800100 */
.L_x_4:
[----:B------:R-:W2:Y:S01]  /*0410*/  LDG.E.U8 R10, desc[UR4][R2.64+0x2] ;  /* 0x00000204020a7981 */ /* 0x000ea2000c1e1100 */
[----:B------:R-:W-:Y:S01]  /*0420*/  IMAD.MOV.U32 R9, RZ, RZ, 0x1 ;  /* 0x00000001ff097424 */ /* 0x000fe200078e00ff */
[C---:B--2---:R-:W-:Y:S02]  /*0430*/  ISETP.GT.U32.AND P0, PT, R10.reuse, 0xffff, PT ;  /* 0x0000ffff0a00780c */ /* 0x044fe40003f04070 */
[C---:B------:R-:W-:Y:S02]  /*0440*/  ISETP.LE.U32.AND P1, PT, R10.reuse, 0xd, PT ;  /* 0x0000000d0a00780c */ /* 0x040fe40003f23070 */
[----:B------:R-:W-:-:S04]  /*0450*/  SEL R6, R10, 0xffff, !P0 ;  /* 0x0000ffff0a067807 */ /* 0x000fc80004000000 */
[----:B------:R-:W-:-:S04]  /*0460*/  LOP3.LUT R6, R6, 0xffff, RZ, 0xc0, !PT ;  /* 0x0000ffff06067812 */ /* 0x000fc800078ec0ff */
[----:B------:R-:W-:-:S04]  /*0470*/  SHF.L.U32 R6, R9, R6, RZ ;  /* 0x0000000609067219 */ /* 0x000fc800000006ff */
[----:B------:R-:W-:Y:S01]  /*0480*/  LOP3.LUT P0, RZ, R6, 0x2401, RZ, 0xc0, !PT ;  /* 0x0000240106ff7812 */ /* 0x000fe2000780c0ff */
[----:B------:R-:W-:-:S12]  /*0490*/  VIADD R6, R7, 0x2 ;  /* 0x0000000207067836 */ /* 0x000fd80000000000 */
[----:B------:R-:W-:Y:S05]  /*04a0*/  @P0 BRA P1, `(.L_x_3) ;  /* 0x0000000000280947 */ /* 0x000fea0000800000 */
[----:B------:R-:W2:Y:S02]  /*04b0*/  LDG.E.U8 R2, desc[UR4][R2.64+0x3] ;  /* 0x0000030402027981 */ /* 0x000ea4000c1e1100 */
[----:B--2---:R-:W-:-:S04]  /*04c0*/  ISETP.GT.U32.AND P0, PT, R2, 0xffff, PT ;  /* 0x0000ffff0200780c */ /* 0x004fc80003f04070 */
[----:B------:R-:W-:-:S04]  /*04d0*/  SEL R6, R2, 0xffff, !P0 ;  /* 0x0000ffff02067807 */ /* 0x000fc80004000000 */
[----:B------:R-:W-:-:S04]  /*04e0*/  LOP3.LUT R6, R6, 0xffff, RZ, 0xc0, !PT ;  /* 0x0000ffff06067812 */ /* 0x000fc800078ec0ff */
[----:B------:R-:W-:-:S04]  /*04f0*/  SHF.L.U32 R6, R9, R6, RZ ;  /* 0x0000000609067219 */ /* 0x000fc800000006ff */
[----:B------:R-:W-:-:S04]  /*0500*/  LOP3.LUT P0, RZ, R6, 0x2401, RZ, 0xc0, !PT ;  /* 0x0000240106ff7812 */ /* 0x000fc8000780c0ff */
[----:B------:R-:W-:-:S13]  /*0510*/  ISETP.LE.U32.AND P0, PT, R2, 0xd, P0 ;  /* 0x0000000d0200780c */ /* 0x000fda0000703070 */
[----:B------:R-:W-:Y:S01]  /*0520*/  @!P0 VIADD R7, R7, 0x4 ;  /* 0x0000000407078836 */ /* 0x000fe20000000000 */
[----:B------:R-:W-:Y:S06]  /*0530*/  @!P0 BRA `(.L_x_6) ;  /* 0xfffffffc00248947 */ /* 0x000fec000383ffff */
[----:B------:R-:W-:-:S07]  /*0540*/  VIADD R6, R8, 0x3 ;  /* 0x0000000308067836 */ /* 0x000fce0000000000 */
.L_x_3:
[----:B------:R-:W-:Y:S05]  /*0550*/  BSYNC.RECONVERGENT B1 ;  /* 0x0000000000017941 */ /* 0x000fea0003800200 */
.L_x_0:
[----:B------:R-:W-:Y:S05]  /*0560*/  WARPSYNC.ALL ;  /* 0x0000000000007948 */ /* 0x000fea0003800000 */
[----:B------:R-:W0:Y:S02]  /*0570*/  LDC R11, c[0x0][0x390] ;  /* 0x0000e400ff0b7b82 */ /* 0x000e240000000800 */
[----:B0-----:R-:W-:-:S13]  /*0580*/  ISETP.GE.AND P0, PT, R6, R11, PT ;  /* 0x0000000b0600720c */ /* 0x001fda0003f06270 */
[----:B------:R-:W-:Y:S05]  /*0590*/  @!P0 EXIT ;  /* 0x000000000000894d */ /* 0x000fea0003800000 */
[----:B------:R-:W-:-:S13]  /*05a0*/  ISETP.GE.AND P0, PT, R11, 0x1, PT ;  /* 0x000000010b00780c */ /* 0x000fda0003f06270 */
[----:B------:R-:W-:Y:S05]  /*05b0*/  @!P0 BRA `(.L_x_7) ;  /* 0x00000000004c8947 */ /* 0x000fea0003800000 */
[----:B------:R-:W-:Y:S01]  /*05c0*/  IADD3 R11, PT, PT, R6, 0x1, -R11 ;  /* 0x00000001060b7810 */ /* 0x000fe20007ffe80b */
[----:B------:R-:W-:Y:S01]  /*05d0*/  IMAD.MOV.U32 R6, RZ, RZ, RZ ;  /* 0x000000ffff067224 */ /* 0x000fe200078e00ff */
[----:B------:R-:W0:Y:S06]  /*05e0*/  LDCU UR7, c[0x0][0x390] ;  /* 0x00007200ff0777ac */ /* 0x000e2c0008000800 */
.L_x_11:
[----:B------:R-:W1:Y:S01]  /*05f0*/  S2R R3, SR_CgaCtaId ;  /* 0x0000000000037919 */ /* 0x000e620000008800 */
[----:B------:R-:W-:Y:S01]  /*0600*/  MOV R2, 0x400 ;  /* 0x0000040000027802 */ /* 0x000fe20000000f00 */
[----:B------:R-:W-:Y:S01]  /*0610*/  BSSY.RECONVERGENT B1, `(.L_x_8) ;  /* 0x0000020000017945 */ /* 0x000fe20003800200 */
[----:B------:R-:W-:Y:S02]  /*0620*/  IMAD.MOV.U32 R7, RZ, RZ, RZ ;  /* 0x000000ffff077224 */ /* 0x000fe400078e00ff */
[----:B-1----:R-:W-:-:S07]  /*0630*/  LEA R10, R3, R2, 0x18 ;  /* 0x00000002030a7211 */ /* 0x002fce00078ec0ff */
.L_x_10:
[----:B------:R-:W-:-:S05]  /*0640*/  IMAD.IADD R3, R7, 0x1, R6 ;  /* 0x0000000107037824 */ /* 0x000fca00078e0206 */
[----:B------:R-:W-:-:S05]  /*0650*/  IADD3 R2, P0, PT, R3, R4, RZ ;  /* 0x0000000403027210 */ /* 0x000fca0007f1e0ff */
[----:B------:R-:W-:-:S05]  /*0660*/  IMAD.X R3, RZ, RZ, R5, P0 ;  /* 0x000000ffff037224 */ /* 0x000fca00000e0605 */
[----:B------:R-:W2:Y:S01]  /*0670*/  LDG.E.U8 R2, desc[UR4][R2.64] ;  /* 0x0000000402027981 */ /* 0x000ea2000c1e1100 */
[----:B------:R-:W-:-:S05]  /*0680*/  IMAD.IADD R8, R10, 0x1, R7 ;  /* 0x000000010a087824 */ /* 0x000fca00078e0207 */
[----:B------:R-:W2:Y:S02]  /*0690*/  LDS.U8 R9, [R8] ;  /* 0x0000000008097984 */ /* 0x000ea40000000000 */
[----:B--2---:R-:W-:-:S13]  /*06a0*/  ISETP.NE.AND P0, PT, R2, R9, PT ;  /* 0x000000090200720c */ /* 0x004fda0003f05270 */
[----:B------:R-:W-:Y:S05]  /*06b0*/  @P0 BRA `(.L_x_9) ;  /* 0x0000000000540947 */ /* 0x000fea0003800000 */
[----:B------:R-:W-:-:S05]  /*06c0*/  VIADD R7, R7, 0x1 ;  /* 0x0000000107077836 */ /* 0x000fca0000000000 */
[----:B0-----:R-:W-:-:S13]  /*06d0*/  ISETP.NE.AND P0, PT, R7, UR7, PT ;  /* 0x0000000707007c0c */ /* 0x001fda000bf05270 */
[----:B------:R-:W-:Y:S05]  /*06e0*/  @P0 BRA `(.L_x_10) ;  /* 0xfffffffc00d40947 */ /* 0x000fea000383ffff */
.L_x_7:
[----:B------:R-:W0:Y:S01]  /*06f0*/  S2R R5, SR_LANEID ;  /* 0x0000000000057919 */ /* 0x000e220000000000 */
[----:B------:R-:W-:Y:S01]  /*0700*/  VOTEU.ANY UR6, UPT, PT ;  /* 0x0000000000067886 */ /* 0x000fe200038e0100 */
[----:B------:R-:W1:Y:S01]  /*0710*/  LDC.64 R2, c[0x0][0x3a0] ;  /* 0x0000e800ff027b82 */ /* 0x000e620000000a00 */
[----:B------:R-:W0:Y:S08]  /*0720*/  FLO.U32 R4, UR6 ;  /* 0x0000000600047d00 */ /* 0x000e3000080e0000 */
[----:B------:R-:W1:Y:S01]  /*0730*/  POPC R7, UR6 ;  /* 0x0000000600077d09 */ /* 0x000e620008000000 */
[----:B0-----:R-:W-:-:S13]  /*0740*/  ISETP.EQ.U32.AND P0, PT, R4, R5, PT ;  /* 0x000000050400720c */ /* 0x001fda0003f02070 */
[----:B-1----:R-:W2:Y:S01]  /*0750*/  @P0 ATOMG.E.ADD.STRONG.GPU PT, R3, desc[UR4][R2.64], R7 ;  /* 0x80000007020309a8 */ /* 0x002ea200081ef104 */
[----:B------:R-:W0:Y:S02]  /*0760*/  S2R R6, SR_LTMASK ;  /* 0x0000000000067919 */ /* 0x000e240000003900 */
[----:B0-----:R-:W-:-:S06]  /*0770*/  LOP3.LUT R6, R6, UR6, RZ, 0xc0, !PT ;  /* 0x0000000606067c12 */ /* 0x001fcc000f8ec0ff */
[----:B------:R-:W0:Y:S01]  /*0780*/  POPC R6, R6 ;  /* 0x0000000600067309 */ /* 0x000e220000000000 */
[----:B--2---:R-:W0:Y:S02]  /*0790*/  SHFL.IDX PT, R5, R3, R4, 0x1f ;  /* 0x00001f0403057589 */ /* 0x004e2400000e0000 */
[----:B0-----:R-:W-:-:S05]  /*07a0*/  IMAD.IADD R5, R5, 0x1, R6 ;  /* 0x0000000105057824 */ /* 0x001fca00078e0206 */
[----:B------:R-:W-:-:S13]  /*07b0*/  ISETP.GT.AND P0, PT, R5, 0xffff, PT ;  /* 0x0000ffff0500780c */ /* 0x000fda0003f04270 */
[----:B------:R-:W-:Y:S05]  /*07c0*/  @P0 EXIT ;  /* 0x000000000000094d */ /* 0x000fea0003800000 */
[----:B------:R-:W0:Y:S02]  /*07d0*/  LDC.64 R2, c[0x0][0x398] ;  /* 0x0000e600ff027b82 */ /* 0x000e240000000a00 */
[----:B0-----:R-:W-:-:S05]  /*07e0*/  IMAD.WIDE R2, R5, 0x4, R2 ;  /* 0x0000000405027825 */ /* 0x001fca00078e0202 */
[----:B------:R-:W-:Y:S01]  /*07f0*/  STG.E desc[UR4][R2.64], R0 ;  /* 0x0000000002007986 */ /* 0x000fe2000c101904 */
[----:B------:R-:W-:Y:S05]  /*0800*/  EXIT ;  /* 0x000000000000794d */ /* 0x000fea0003800000 */
.L_x_9:
[----:B0-----:R-:W-:Y:S05]  /*0810*/  BSYNC.RECONVERGENT B1 ;  /* 0x0000000000017941 */ /* 0x001fea0003800200 */
.L_x_8:
[----:B------:R-:W-:-:S05]  /*0820*/  VIADD R6, R6, 0x1 ;  /* 0x0000000106067836 */ /* 0x000fca0000000000 */
[----:B------:R-:W-:-:S13]  /*0830*/  ISETP.NE.AND P0, PT, R6, R11, PT ;  /* 0x0000000b0600720c */ /* 0x000fda0003f05270 */
[----:B------:R-:W-:Y:S05]  /*0840*/  @P0 BRA `(.L_x_11) ;  /* 0xfffffffc00680947 */ /* 0x000fea000383ffff */
[----:B------:R-:W-:Y:S05]  /*0850*/  EXIT ;  /* 0x000000000000794d */ /* 0x000fea0003800000 */
.L_x_12:
[----:B------:R-:W-:-:S00]  /*0860*/  BRA `(.L_x_12) ;  /* 0xfffffffc00fc7947 */ /* 0x000fc0000383ffff */
[----:B------:R-:W-:-:S00]  /*0870*/  NOP ;  /* 0x0000000000007918 */ /* 0x000fc00000000000 */
        /* <DEDUP_REMOVED lines=8> */
.L_x_13:


//--------------------- .nv.shared._Z18hybridSearchKernelPKcS0_iiPiS1_ --------------------------
	.section	.nv.shared._Z18hybridSearchKernelPKcS0_iiPiS1_,"aw",@nobits
	.sectionflags	@""
.nv.shared._Z18hybridSearchKernelPKcS0_iiPiS1_:
	.zero		1280


//--------------------- .nv.shared.reserved.0     --------------------------
	.section	.nv.shared.reserved.0,"aw",@nobits
	.weak		__nv_reservedSMEM_offset_0_alias
	.size		__nv_reservedSMEM_offset_0_alias, 0, 64
	.other		__nv_reservedSMEM_offset_0_alias,@"STO_CUDA_RESERVED_SHARED STV_DEFAULT"
__nv_reservedSMEM_offset_0_alias:
	.zero		0
	.zero		64


//--------------------- .nv.constant0._Z18hybridSearchKernelPKcS0_iiPiS1_ --------------------------
	.section	.nv.constant0._Z18hybridSearchKernelPKcS0_iiPiS1_,"a",@progbits
	.sectionflags	@""
	.align	4
.nv.constant0._Z18hybridSearchKernelPKcS0_iiPiS1_:
	.zero		936


//--------------------- SYMBOLS --------------------------

	.type		.nv.reservedSmem.offset0,@object
	.size		.nv.reservedSmem.offset0,0x4
	.type		.nv.reservedSmem.cap,@object
	.size		.nv.reservedSmem.cap,0x4
